//
// Generated by NVIDIA NVVM Compiler
//
// Compiler Build ID: CL-36424714
// Cuda compilation tools, release 13.0, V13.0.88
// Based on NVVM 20.0.0
//

.version 9.0
.target sm_100
.address_size 64

	// .globl	_Z9reduce_v1ILi256EEvPfS0_
// _ZZ9reduce_v1ILi256EEvPfS0_E4smem has been demoted

.visible .entry _Z9reduce_v1ILi256EEvPfS0_(
	.param .u64 .ptr .align 1 _Z9reduce_v1ILi256EEvPfS0__param_0,
	.param .u64 .ptr .align 1 _Z9reduce_v1ILi256EEvPfS0__param_1
)
{
	.reg .pred 	%p<5>;
	.reg .b32 	%r<13>;
	.reg .b32 	%f<6>;
	.reg .b64 	%rd<9>;
	// demoted variable
	.shared .align 4 .b8 _ZZ9reduce_v1ILi256EEvPfS0_E4smem[1024];
	ld.param.u64 	%rd2, [_Z9reduce_v1ILi256EEvPfS0__param_0];
	ld.param.u64 	%rd1, [_Z9reduce_v1ILi256EEvPfS0__param_1];
	cvta.to.global.u64 	%rd3, %rd2;
	mov.u32 	%r1, %tid.x;
	mov.u32 	%r12, %ntid.x;
	mov.u32 	%r3, %ctaid.x;
	mad.lo.s32 	%r7, %r12, %r3, %r1;
	mul.wide.s32 	%rd4, %r7, 4;
	add.s64 	%rd5, %rd3, %rd4;
	ld.global.f32 	%f1, [%rd5];
	shl.b32 	%r8, %r1, 2;
	mov.u32 	%r9, _ZZ9reduce_v1ILi256EEvPfS0_E4smem;
	add.s32 	%r4, %r9, %r8;
	st.shared.f32 	[%r4], %f1;
	bar.sync 	0;
	setp.lt.u32 	%p1, %r12, 2;
	@%p1 bra 	$L__BB0_4;
$L__BB0_1:
	shr.u32 	%r6, %r12, 1;
	setp.ge.u32 	%p2, %r1, %r6;
	@%p2 bra 	$L__BB0_3;
	shl.b32 	%r10, %r6, 2;
	add.s32 	%r11, %r4, %r10;
	ld.shared.f32 	%f2, [%r11];
	ld.shared.f32 	%f3, [%r4];
	add.f32 	%f4, %f2, %f3;
	st.shared.f32 	[%r4], %f4;
$L__BB0_3:
	bar.sync 	0;
	setp.gt.u32 	%p3, %r12, 3;
	mov.u32 	%r12, %r6;
	@%p3 bra 	$L__BB0_1;
$L__BB0_4:
	setp.ne.s32 	%p4, %r1, 0;
	@%p4 bra 	$L__BB0_6;
	ld.shared.f32 	%f5, [_ZZ9reduce_v1ILi256EEvPfS0_E4smem];
	cvta.to.global.u64 	%rd6, %rd1;
	mul.wide.u32 	%rd7, %r3, 4;
	add.s64 	%rd8, %rd6, %rd7;
	st.global.f32 	[%rd8], %f5;
$L__BB0_6:
	ret;

}


// ===== COMPILED SASS (sm_100) =====

	.target	sm_100

	.elftype	@"ET_EXEC"


//--------------------- .note.nv.tkinfo           --------------------------
	.section	.note.nv.tkinfo,"",@"SHT_NOTE"
	.sectionflags	@"SHF_NOTE_NV_TKINFO"
	.tkinfo
        /*0018*/ 	.word	0x00000002
        /*0030*/ 	.string	""
        /*0030*/ 	.string	"ptxas"
        /*0030*/ 	.string	"Cuda compilation tools, release 13.0, V13.0.88"
        /*0030*/ 	.string	"Build cuda_13.0.r13.0/compiler.36424714_0"
        /*0030*/ 	.string	"-arch sm_100 -m 64 "



//--------------------- .note.nv.cuinfo           --------------------------
	.section	.note.nv.cuinfo,"",@"SHT_NOTE"
	.sectionflags	@"SHF_NOTE_NV_CUINFO"
        /*0018*/ 	.short	0x0002
        /*001a*/ 	.short	0x0064
        /*001c*/ 	.short	0x0082
	.zero		2


//--------------------- .nv.info                  --------------------------
	.section	.nv.info,"",@"SHT_CUDA_INFO"
	.align	4


	//----- nvinfo : EIATTR_REGCOUNT
	.align		4
        /*0000*/ 	.byte	0x04, 0x2f
        /*0002*/ 	.short	(.L_1 - .L_0)
	.align		4
.L_0:
        /*0004*/ 	.word	index@(_Z9reduce_v1ILi256EEvPfS0_)
        /*0008*/ 	.word	0x0000000b


	//----- nvinfo : EIATTR_FRAME_SIZE
	.align		4
.L_1:
        /*000c*/ 	.byte	0x04, 0x11
        /*000e*/ 	.short	(.L_3 - .L_2)
	.align		4
.L_2:
        /*0010*/ 	.word	index@(_Z9reduce_v1ILi256EEvPfS0_)
        /*0014*/ 	.word	0x00000000


	//----- nvinfo : EIATTR_MIN_STACK_SIZE
	.align		4
.L_3:
        /*0018*/ 	.byte	0x04, 0x12
        /*001a*/ 	.short	(.L_5 - .L_4)
	.align		4
.L_4:
        /*001c*/ 	.word	index@(_Z9reduce_v1ILi256EEvPfS0_)
        /*0020*/ 	.word	0x00000000
.L_5:


//--------------------- .nv.compat                --------------------------
	.section	.nv.compat,"",@"SHT_CUDA_COMPAT_INFO"
	.align	4
        /*0000*/ 	.byte	0x02, 0x09, 0x00, 0x00, 0x02, 0x02, 0x01, 0x00, 0x02, 0x05, 0x05, 0x00, 0x03, 0x07, 0x01, 0x01
        /*0010*/ 	.byte	0x02, 0x03, 0x00, 0x00, 0x02, 0x06, 0x01, 0x00, 0x04, 0x0b, 0x08, 0x00, 0x09, 0x00, 0x00, 0x00
        /*0020*/ 	.byte	0x00, 0x00, 0x00, 0x00


//--------------------- .nv.info._Z9reduce_v1ILi256EEvPfS0_ --------------------------
	.section	.nv.info._Z9reduce_v1ILi256EEvPfS0_,"",@"SHT_CUDA_INFO"
	.sectionflags	@""
	.align	4


	//----- nvinfo : EIATTR_CUDA_API_VERSION
	.align		4
        /*0000*/ 	.byte	0x04, 0x37
        /*0002*/ 	.short	(.L_7 - .L_6)
.L_6:
        /*0004*/ 	.word	0x00000082


	//----- nvinfo : EIATTR_KPARAM_INFO
	.align		4
.L_7:
        /*0008*/ 	.byte	0x04, 0x17
        /*000a*/ 	.short	(.L_9 - .L_8)
.L_8:
        /*000c*/ 	.word	0x00000000
        /*0010*/ 	.short	0x0001
        /*0012*/ 	.short	0x0008
        /*0014*/ 	.byte	0x00, 0xf5, 0x21, 0x00


	//----- nvinfo : EIATTR_KPARAM_INFO
	.align		4
.L_9:
        /*0018*/ 	.byte	0x04, 0x17
        /*001a*/ 	.short	(.L_11 - .L_10)
.L_10:
        /*001c*/ 	.word	0x00000000
        /*0020*/ 	.short	0x0000
        /*0022*/ 	.short	0x0000
        /*0024*/ 	.byte	0x00, 0xf5, 0x21, 0x00


	//----- nvinfo : EIATTR_SPARSE_MMA_MASK
	.align		4
.L_11:
        /*0028*/ 	.byte	0x03, 0x50
        /*002a*/ 	.short	0x0000


	//----- nvinfo : EIATTR_MAXREG_COUNT
	.align		4
        /*002c*/ 	.byte	0x03, 0x1b
        /*002e*/ 	.short	0x00ff


	//----- nvinfo : EIATTR_NUM_BARRIERS
	.align		4
        /*0030*/ 	.byte	0x02, 0x4c
        /*0032*/ 	.byte	0x01
	.zero		1


	//----- nvinfo : EIATTR_MERCURY_ISA_VERSION
	.align		4
        /*0034*/ 	.byte	0x03, 0x5f
        /*0036*/ 	.short	0x0101


	//----- nvinfo : EIATTR_VRC_CTA_INIT_COUNT
	.align		4
        /*0038*/ 	.byte	0x02, 0x4a
	.zero		1
	.zero		1


	//----- nvinfo : EIATTR_EXIT_INSTR_OFFSETS
	.align		4
        /*003c*/ 	.byte	0x04, 0x1c
        /*003e*/ 	.short	(.L_13 - .L_12)


	//   ....[0]....
.L_12:
        /*0040*/ 	.word	0x000001e0


	//   ....[1]....
        /*0044*/ 	.word	0x00000260


	//----- nvinfo : EIATTR_CBANK_PARAM_SIZE
	.align		4
.L_13:
        /*0048*/ 	.byte	0x03, 0x19
        /*004a*/ 	.short	0x0010


	//----- nvinfo : EIATTR_PARAM_CBANK
	.align		4
        /*004c*/ 	.byte	0x04, 0x0a
        /*004e*/ 	.short	(.L_15 - .L_14)
	.align		4
.L_14:
        /*0050*/ 	.word	index@(.nv.constant0._Z9reduce_v1ILi256EEvPfS0_)
        /*0054*/ 	.short	0x0380
        /*0056*/ 	.short	0x0010


	//----- nvinfo : EIATTR_SW_WAR
	.align		4
.L_15:
        /*0058*/ 	.byte	0x04, 0x36
        /*005a*/ 	.short	(.L_17 - .L_16)
.L_16:
        /*005c*/ 	.word	0x00000008
.L_17:


//--------------------- .nv.callgraph             --------------------------
	.section	.nv.callgraph,"",@"SHT_CUDA_CALLGRAPH"
	.align	4
	.sectionentsize	8
	.align		4
        /*0000*/ 	.word	0x00000000
	.align		4
        /*0004*/ 	.word	0xffffffff
	.align		4
        /*0008*/ 	.word	0x00000000
	.align		4
        /*000c*/ 	.word	0xfffffffe
	.align		4
        /*0010*/ 	.word	0x00000000
	.align		4
        /*0014*/ 	.word	0xfffffffd
	.align		4
        /*0018*/ 	.word	0x00000000
	.align		4
        /*001c*/ 	.word	0xfffffffc


//--------------------- .text._Z9reduce_v1ILi256EEvPfS0_ --------------------------
	.section	.text._Z9reduce_v1ILi256EEvPfS0_,"ax",@progbits
	.align	128
        .global         _Z9reduce_v1ILi256EEvPfS0_
        .type           _Z9reduce_v1ILi256EEvPfS0_,@function
        .size           _Z9reduce_v1ILi256EEvPfS0_,(.L_x_3 - _Z9reduce_v1ILi256EEvPfS0_)
        .other          _Z9reduce_v1ILi256EEvPfS0_,@"STO_CUDA_ENTRY STV_DEFAULT"
_Z9reduce_v1ILi256EEvPfS0_:
.text._Z9reduce_v1ILi256EEvPfS0_:
[----:B------:R-:W-:Y:S01]  /*0000*/  LDC R1, c[0x0][0x37c] ;  /* 0x0000df00ff017b82 */ /* 0x000fe20000000800 */
[----:B------:R-:W0:Y:S07]  /*0010*/  S2R R6, SR_TID.X ;  /* 0x0000000000067919 */ /* 0x000e2e0000002100 */
[----:B------:R-:W1:Y:S01]  /*0020*/  LDC.64 R2, c[0x0][0x380] ;  /* 0x0000e000ff027b82 */ /* 0x000e620000000a00 */
[----:B------:R-:W0:Y:S01]  /*0030*/  LDCU UR8, c[0x0][0x360] ;  /* 0x00006c00ff0877ac */ /* 0x000e220008000800 */
[----:B------:R-:W0:Y:S01]  /*0040*/  S2R R7, SR_CTAID.X ;  /* 0x0000000000077919 */ /* 0x000e220000002500 */
[----:B------:R-:W2:Y:S01]  /*0050*/  LDCU.64 UR6, c[0x0][0x358] ;  /* 0x00006b00ff0677ac */ /* 0x000ea20008000a00 */
[----:B0-----:R-:W-:-:S04]  /*0060*/  IMAD R5, R7, UR8, R6 ;  /* 0x0000000807057c24 */ /* 0x001fc8000f8e0206 */
[----:B-1----:R-:W-:-:S06]  /*0070*/  IMAD.WIDE R2, R5, 0x4, R2 ;  /* 0x0000000405027825 */ /* 0x002fcc00078e0202 */
[----:B--2---:R-:W2:Y:S01]  /*0080*/  LDG.E R2, desc[UR6][R2.64] ;  /* 0x0000000602027981 */ /* 0x004ea2000c1e1900 */
[----:B------:R-:W0:Y:S01]  /*0090*/  S2UR UR5, SR_CgaCtaId ;  /* 0x00000000000579c3 */ /* 0x000e220000008800 */
[----:B------:R-:W-:Y:S01]  /*00a0*/  UMOV UR4, 0x400 ;  /* 0x0000040000047882 */ /* 0x000fe20000000000 */
[----:B------:R-:W-:Y:S01]  /*00b0*/  UISETP.GE.U32.AND UP0, UPT, UR8, 0x2, UPT ;  /* 0x000000020800788c */ /* 0x000fe2000bf06070 */
[----:B------:R-:W-:Y:S01]  /*00c0*/  ISETP.NE.AND P0, PT, R6, RZ, PT ;  /* 0x000000ff0600720c */ /* 0x000fe20003f05270 */
[----:B0-----:R-:W-:-:S06]  /*00d0*/  ULEA UR4, UR5, UR4, 0x18 ;  /* 0x0000000405047291 */ /* 0x001fcc000f8ec0ff */
[----:B------:R-:W-:-:S05]  /*00e0*/  LEA R5, R6, UR4, 0x2 ;  /* 0x0000000406057c11 */ /* 0x000fca000f8e10ff */
[----:B--2---:R0:W-:Y:S01]  /*00f0*/  STS [R5], R2 ;  /* 0x0000000205007388 */ /* 0x0041e20000000800 */
[----:B------:R-:W-:Y:S06]  /*0100*/  BAR.SYNC.DEFER_BLOCKING 0x0 ;  /* 0x0000000000007b1d */ /* 0x000fec0000010000 */
[----:B------:R-:W-:Y:S05]  /*0110*/  BRA.U !UP0, `(.L_x_0) ;  /* 0x0000000108307547 */ /* 0x000fea000b800000 */
[----:B------:R-:W-:-:S07]  /*0120*/  IMAD.U32 R0, RZ, RZ, UR8 ;  /* 0x00000008ff007e24 */ /* 0x000fce000f8e00ff */
.L_x_1:
[----:B------:R-:W-:-:S04]  /*0130*/  SHF.R.U32.HI R8, RZ, 0x1, R0 ;  /* 0x00000001ff087819 */ /* 0x000fc80000011600 */
[----:B------:R-:W-:-:S13]  /*0140*/  ISETP.GE.U32.AND P1, PT, R6, R8, PT ;  /* 0x000000080600720c */ /* 0x000fda0003f26070 */
[----:B0-----:R-:W-:Y:S01]  /*0150*/  @!P1 LEA R2, R8, R5, 0x2 ;  /* 0x0000000508029211 */ /* 0x001fe200078e10ff */
[----:B------:R-:W-:Y:S05]  /*0160*/  @!P1 LDS R3, [R5] ;  /* 0x0000000005039984 */ /* 0x000fea0000000800 */
[----:B------:R-:W0:Y:S02]  /*0170*/  @!P1 LDS R2, [R2] ;  /* 0x0000000002029984 */ /* 0x000e240000000800 */
[----:B0-----:R-:W-:-:S05]  /*0180*/  @!P1 FADD R4, R2, R3 ;  /* 0x0000000302049221 */ /* 0x001fca0000000000 */
[----:B------:R1:W-:Y:S01]  /*0190*/  @!P1 STS [R5], R4 ;  /* 0x0000000405009388 */ /* 0x0003e20000000800 */
[----:B------:R-:W-:Y:S01]  /*01a0*/  BAR.SYNC.DEFER_BLOCKING 0x0 ;  /* 0x0000000000007b1d */ /* 0x000fe20000010000 */
[----:B------:R-:W-:Y:S01]  /*01b0*/  ISETP.GT.U32.AND P1, PT, R0, 0x3, PT ;  /* 0x000000030000780c */ /* 0x000fe20003f24070 */
[----:B------:R-:W-:-:S12]  /*01c0*/  IMAD.MOV.U32 R0, RZ, RZ, R8 ;  /* 0x000000ffff007224 */ /* 0x000fd800078e0008 */
[----:B-1----:R-:W-:Y:S05]  /*01d0*/  @P1 BRA `(.L_x_1) ;  /* 0xfffffffc00d41947 */ /* 0x002fea000383ffff */
.L_x_0:
[----:B------:R-:W-:Y:S05]  /*01e0*/  @P0 EXIT ;  /* 0x000000000000094d */ /* 0x000fea0003800000 */
[----:B------:R-:W1:Y:S01]  /*01f0*/  S2UR UR5, SR_CgaCtaId ;  /* 0x00000000000579c3 */ /* 0x000e620000008800 */
[----:B------:R-:W-:-:S07]  /*0200*/  UMOV UR4, 0x400 ;  /* 0x0000040000047882 */ /* 0x000fce0000000000 */
[----:B0-----:R-:W0:Y:S01]  /*0210*/  LDC.64 R2, c[0x0][0x388] ;  /* 0x0000e200ff027b82 */ /* 0x001e220000000a00 */
[----:B-1----:R-:W-:Y:S01]  /*0220*/  ULEA UR4, UR5, UR4, 0x18 ;  /* 0x0000000405047291 */ /* 0x002fe2000f8ec0ff */
[----:B0-----:R-:W-:-:S08]  /*0230*/  IMAD.WIDE.U32 R2, R7, 0x4, R2 ;  /* 0x0000000407027825 */ /* 0x001fd000078e0002 */
[----:B------:R-:W0:Y:S04]  /*0240*/  LDS R5, [UR4] ;  /* 0x00000004ff057984 */ /* 0x000e280008000800 */
[----:B0-----:R-:W-:Y:S01]  /*0250*/  STG.E desc[UR6][R2.64], R5 ;  /* 0x0000000502007986 */ /* 0x001fe2000c101906 */
[----:B------:R-:W-:Y:S05]  /*0260*/  EXIT ;  /* 0x000000000000794d */ /* 0x000fea0003800000 */
.L_x_2:
[----:B------:R-:W-:-:S00]  /*0270*/  BRA `(.L_x_2) ;  /* 0xfffffffc00fc7947 */ /* 0x000fc0000383ffff */
[----:B------:R-:W-:-:S00]  /*0280*/  NOP ;  /* 0x0000000000007918 */ /* 0x000fc00000000000 */
[----:B------:R-:W-:-:S00]  /*0290*/  NOP ;  /* 0x0000000000007918 */ /* 0x000fc00000000000 */
[----:B------:R-:W-:-:S00]  /*02a0*/  NOP ;  /* 0x0000000000007918 */ /* 0x000fc00000000000 */
[----:B------:R-:W-:-:S00]  /*02b0*/  NOP ;  /* 0x0000000000007918 */ /* 0x000fc00000000000 */
[----:B------:R-:W-:-:S00]  /*02c0*/  NOP ;  /* 0x0000000000007918 */ /* 0x000fc00000000000 */
[----:B------:R-:W-:-:S00]  /*02d0*/  NOP ;  /* 0x0000000000007918 */ /* 0x000fc00000000000 */
[----:B------:R-:W-:-:S00]  /*02e0*/  NOP ;  /* 0x0000000000007918 */ /* 0x000fc00000000000 */
[----:B------:R-:W-:-:S00]  /*02f0*/  NOP ;  /* 0x0000000000007918 */ /* 0x000fc00000000000 */
.L_x_3:


//--------------------- .nv.shared._Z9reduce_v1ILi256EEvPfS0_ --------------------------
	.section	.nv.shared._Z9reduce_v1ILi256EEvPfS0_,"aw",@nobits
	.sectionflags	@""
	.align	4
.nv.shared._Z9reduce_v1ILi256EEvPfS0_:
	.zero		2048


//--------------------- .nv.shared.reserved.0     --------------------------
	.section	.nv.shared.reserved.0,"aw",@nobits
	.weak		__nv_reservedSMEM_offset_0_alias
	.size		__nv_reservedSMEM_offset_0_alias, 0, 64
	.other		__nv_reservedSMEM_offset_0_alias,@"STO_CUDA_RESERVED_SHARED STV_DEFAULT"
__nv_reservedSMEM_offset_0_alias:
	.zero		0
	.zero		64


//--------------------- .nv.constant0._Z9reduce_v1ILi256EEvPfS0_ --------------------------
	.section	.nv.constant0._Z9reduce_v1ILi256EEvPfS0_,"a",@progbits
	.sectionflags	@""
	.align	4
.nv.constant0._Z9reduce_v1ILi256EEvPfS0_:
	.zero		912


//--------------------- SYMBOLS --------------------------

	.type		.nv.reservedSmem.offset0,@object
	.size		.nv.reservedSmem.offset0,0x4
	.type		.nv.reservedSmem.cap,@object
	.size		.nv.reservedSmem.cap,0x4
